//
// Generated by NVIDIA NVVM Compiler
//
// Compiler Build ID: CL-36424714
// Cuda compilation tools, release 13.0, V13.0.88
// Based on NVVM 20.0.0
//

.version 9.0
.target sm_100
.address_size 64

	// .globl	_Z10add_kernelPiS_S_i
.extern .func  (.param .b32 func_retval0) vprintf
(
	.param .b64 vprintf_param_0,
	.param .b64 vprintf_param_1
)
;
.global .align 1 .b8 $str[16] = {37, 100, 32, 105, 115, 32, 101, 110, 116, 101, 114, 101, 100, 32, 10};

.visible .entry _Z10add_kernelPiS_S_i(
	.param .u64 .ptr .align 1 _Z10add_kernelPiS_S_i_param_0,
	.param .u64 .ptr .align 1 _Z10add_kernelPiS_S_i_param_1,
	.param .u64 .ptr .align 1 _Z10add_kernelPiS_S_i_param_2,
	.param .u32 _Z10add_kernelPiS_S_i_param_3
)
{
	.local .align 8 .b8 	__local_depot0[8];
	.reg .b64 	%SP;
	.reg .b64 	%SPL;
	.reg .pred 	%p<2>;
	.reg .b32 	%r<11>;
	.reg .b64 	%rd<15>;

	mov.u64 	%SPL, __local_depot0;
	cvta.local.u64 	%SP, %SPL;
	ld.param.u64 	%rd1, [_Z10add_kernelPiS_S_i_param_0];
	ld.param.u64 	%rd2, [_Z10add_kernelPiS_S_i_param_1];
	ld.param.u64 	%rd3, [_Z10add_kernelPiS_S_i_param_2];
	ld.param.u32 	%r2, [_Z10add_kernelPiS_S_i_param_3];
	add.u64 	%rd4, %SP, 0;
	add.u64 	%rd5, %SPL, 0;
	mov.u32 	%r3, %tid.x;
	mov.u32 	%r4, %ctaid.x;
	mov.u32 	%r5, %ntid.x;
	mad.lo.s32 	%r1, %r4, %r5, %r3;
	st.local.u32 	[%rd5], %r1;
	mov.u64 	%rd6, $str;
	cvta.global.u64 	%rd7, %rd6;
	{ // callseq 0, 0
	.param .b64 param0;
	st.param.b64 	[param0], %rd7;
	.param .b64 param1;
	st.param.b64 	[param1], %rd4;
	.param .b32 retval0;
	call.uni (retval0), 
	vprintf, 
	(
	param0, 
	param1
	);
	ld.param.b32 	%r6, [retval0];
	} // callseq 0
	setp.ge.s32 	%p1, %r1, %r2;
	@%p1 bra 	$L__BB0_2;
	cvta.to.global.u64 	%rd8, %rd1;
	cvta.to.global.u64 	%rd9, %rd2;
	cvta.to.global.u64 	%rd10, %rd3;
	mul.wide.s32 	%rd11, %r1, 4;
	add.s64 	%rd12, %rd8, %rd11;
	ld.global.u32 	%r8, [%rd12];
	add.s64 	%rd13, %rd9, %rd11;
	ld.global.u32 	%r9, [%rd13];
	add.s32 	%r10, %r9, %r8;
	add.s64 	%rd14, %rd10, %rd11;
	st.global.u32 	[%rd14], %r10;
$L__BB0_2:
	ret;

}


// ===== COMPILED SASS (sm_100) =====

	.target	sm_100

	.elftype	@"ET_EXEC"


//--------------------- .note.nv.tkinfo           --------------------------
	.section	.note.nv.tkinfo,"",@"SHT_NOTE"
	.sectionflags	@"SHF_NOTE_NV_TKINFO"
	.tkinfo
        /*0018*/ 	.word	0x00000002
        /*0030*/ 	.string	""
        /*0030*/ 	.string	"ptxas"
        /*0030*/ 	.string	"Cuda compilation tools, release 13.0, V13.0.88"
        /*0030*/ 	.string	"Build cuda_13.0.r13.0/compiler.36424714_0"
        /*0030*/ 	.string	"-arch sm_100 -m 64 "



//--------------------- .note.nv.cuinfo           --------------------------
	.section	.note.nv.cuinfo,"",@"SHT_NOTE"
	.sectionflags	@"SHF_NOTE_NV_CUINFO"
        /*0018*/ 	.short	0x0002
        /*001a*/ 	.short	0x0064
        /*001c*/ 	.short	0x0082
	.zero		2


//--------------------- .nv.info                  --------------------------
	.section	.nv.info,"",@"SHT_CUDA_INFO"
	.align	4


	//----- nvinfo : EIATTR_REGCOUNT
	.align		4
        /*0000*/ 	.byte	0x04, 0x2f
        /*0002*/ 	.short	(.L_2 - .L_1)
	.align		4
.L_1:
        /*0004*/ 	.word	index@(_Z10add_kernelPiS_S_i)
        /*0008*/ 	.word	0x00000018


	//----- nvinfo : EIATTR_FRAME_SIZE
	.align		4
.L_2:
        /*000c*/ 	.byte	0x04, 0x11
        /*000e*/ 	.short	(.L_4 - .L_3)
	.align		4
.L_3:
        /*0010*/ 	.word	index@(_Z10add_kernelPiS_S_i)
        /*0014*/ 	.word	0x00000008


	//----- nvinfo : EIATTR_MIN_STACK_SIZE
	.align		4
.L_4:
        /*0018*/ 	.byte	0x04, 0x12
        /*001a*/ 	.short	(.L_6 - .L_5)
	.align		4
.L_5:
        /*001c*/ 	.word	index@(_Z10add_kernelPiS_S_i)
        /*0020*/ 	.word	0x00000008
.L_6:


//--------------------- .nv.compat                --------------------------
	.section	.nv.compat,"",@"SHT_CUDA_COMPAT_INFO"
	.align	4
        /*0000*/ 	.byte	0x02, 0x09, 0x00, 0x00, 0x02, 0x02, 0x01, 0x00, 0x02, 0x05, 0x05, 0x00, 0x03, 0x07, 0x01, 0x01
        /*0010*/ 	.byte	0x02, 0x03, 0x00, 0x00, 0x02, 0x06, 0x01, 0x00, 0x04, 0x0b, 0x08, 0x00, 0x09, 0x00, 0x00, 0x00
        /*0020*/ 	.byte	0x00, 0x00, 0x00, 0x00


//--------------------- .nv.info._Z10add_kernelPiS_S_i --------------------------
	.section	.nv.info._Z10add_kernelPiS_S_i,"",@"SHT_CUDA_INFO"
	.sectionflags	@""
	.align	4


	//----- nvinfo : EIATTR_CUDA_API_VERSION
	.align		4
        /*0000*/ 	.byte	0x04, 0x37
        /*0002*/ 	.short	(.L_8 - .L_7)
.L_7:
        /*0004*/ 	.word	0x00000082


	//----- nvinfo : EIATTR_KPARAM_INFO
	.align		4
.L_8:
        /*0008*/ 	.byte	0x04, 0x17
        /*000a*/ 	.short	(.L_10 - .L_9)
.L_9:
        /*000c*/ 	.word	0x00000000
        /*0010*/ 	.short	0x0003
        /*0012*/ 	.short	0x0018
        /*0014*/ 	.byte	0x00, 0xf0, 0x11, 0x00


	//----- nvinfo : EIATTR_KPARAM_INFO
	.align		4
.L_10:
        /*0018*/ 	.byte	0x04, 0x17
        /*001a*/ 	.short	(.L_12 - .L_11)
.L_11:
        /*001c*/ 	.word	0x00000000
        /*0020*/ 	.short	0x0002
        /*0022*/ 	.short	0x0010
        /*0024*/ 	.byte	0x00, 0xf5, 0x21, 0x00


	//----- nvinfo : EIATTR_KPARAM_INFO
	.align		4
.L_12:
        /*0028*/ 	.byte	0x04, 0x17
        /*002a*/ 	.short	(.L_14 - .L_13)
.L_13:
        /*002c*/ 	.word	0x00000000
        /*0030*/ 	.short	0x0001
        /*0032*/ 	.short	0x0008
        /*0034*/ 	.byte	0x00, 0xf5, 0x21, 0x00


	//----- nvinfo : EIATTR_KPARAM_INFO
	.align		4
.L_14:
        /*0038*/ 	.byte	0x04, 0x17
        /*003a*/ 	.short	(.L_16 - .L_15)
.L_15:
        /*003c*/ 	.word	0x00000000
        /*0040*/ 	.short	0x0000
        /*0042*/ 	.short	0x0000
        /*0044*/ 	.byte	0x00, 0xf5, 0x21, 0x00


	//----- nvinfo : EIATTR_SPARSE_MMA_MASK
	.align		4
.L_16:
        /*0048*/ 	.byte	0x03, 0x50
        /*004a*/ 	.short	0x0000


	//----- nvinfo : EIATTR_MAXREG_COUNT
	.align		4
        /*004c*/ 	.byte	0x03, 0x1b
        /*004e*/ 	.short	0x00ff


	//----- nvinfo : EIATTR_EXTERNS
	.align		4
        /*0050*/ 	.byte	0x04, 0x0f
        /*0052*/ 	.short	(.L_18 - .L_17)


	//   ....[0]....
	.align		4
.L_17:
        /*0054*/ 	.word	index@(vprintf)


	//----- nvinfo : EIATTR_MERCURY_ISA_VERSION
	.align		4
.L_18:
        /*0058*/ 	.byte	0x03, 0x5f
        /*005a*/ 	.short	0x0101


	//----- nvinfo : EIATTR_VRC_CTA_INIT_COUNT
	.align		4
        /*005c*/ 	.byte	0x02, 0x4a
	.zero		1
	.zero		1


	//----- nvinfo : EIATTR_SYSCALL_OFFSETS
	.align		4
        /*0060*/ 	.byte	0x04, 0x46
        /*0062*/ 	.short	(.L_20 - .L_19)


	//   ....[0]....
.L_19:
        /*0064*/ 	.word	0x00000110


	//----- nvinfo : EIATTR_EXIT_INSTR_OFFSETS
	.align		4
.L_20:
        /*0068*/ 	.byte	0x04, 0x1c
        /*006a*/ 	.short	(.L_22 - .L_21)


	//   ....[0]....
.L_21:
        /*006c*/ 	.word	0x00000140


	//   ....[1]....
        /*0070*/ 	.word	0x00000200


	//----- nvinfo : EIATTR_CRS_STACK_SIZE
	.align		4
.L_22:
        /*0074*/ 	.byte	0x04, 0x1e
        /*0076*/ 	.short	(.L_24 - .L_23)
.L_23:
        /*0078*/ 	.word	0x00000000


	//----- nvinfo : EIATTR_CBANK_PARAM_SIZE
	.align		4
.L_24:
        /*007c*/ 	.byte	0x03, 0x19
        /*007e*/ 	.short	0x001c


	//----- nvinfo : EIATTR_PARAM_CBANK
	.align		4
        /*0080*/ 	.byte	0x04, 0x0a
        /*0082*/ 	.short	(.L_26 - .L_25)
	.align		4
.L_25:
        /*0084*/ 	.word	index@(.nv.constant0._Z10add_kernelPiS_S_i)
        /*0088*/ 	.short	0x0380
        /*008a*/ 	.short	0x001c


	//----- nvinfo : EIATTR_SW_WAR
	.align		4
.L_26:
        /*008c*/ 	.byte	0x04, 0x36
        /*008e*/ 	.short	(.L_28 - .L_27)
.L_27:
        /*0090*/ 	.word	0x00000008
.L_28:


//--------------------- .nv.callgraph             --------------------------
	.section	.nv.callgraph,"",@"SHT_CUDA_CALLGRAPH"
	.align	4
	.sectionentsize	8
	.align		4
        /*0000*/ 	.word	0x00000000
	.align		4
        /*0004*/ 	.word	0xffffffff
	.align		4
        /*0008*/ 	.word	index@(_Z10add_kernelPiS_S_i)
	.align		4
        /*000c*/ 	.word	index@(vprintf)
	.align		4
        /*0010*/ 	.word	0x00000000
	.align		4
        /*0014*/ 	.word	0xfffffffe
	.align		4
        /*0018*/ 	.word	0x00000000
	.align		4
        /*001c*/ 	.word	0xfffffffd
	.align		4
        /*0020*/ 	.word	0x00000000
	.align		4
        /*0024*/ 	.word	0xfffffffc


//--------------------- .nv.constant4             --------------------------
	.section	.nv.constant4,"a",@progbits
	.align	8
	.align		8
.nv.constant4:
        /*0000*/ 	.dword	vprintf
	.align		8
        /*0008*/ 	.dword	$str


//--------------------- .text._Z10add_kernelPiS_S_i --------------------------
	.section	.text._Z10add_kernelPiS_S_i,"ax",@progbits
	.align	128
        .global         _Z10add_kernelPiS_S_i
        .type           _Z10add_kernelPiS_S_i,@function
        .size           _Z10add_kernelPiS_S_i,(.L_x_2 - _Z10add_kernelPiS_S_i)
        .other          _Z10add_kernelPiS_S_i,@"STO_CUDA_ENTRY STV_DEFAULT"
_Z10add_kernelPiS_S_i:
.text._Z10add_kernelPiS_S_i:
[----:B------:R-:W0:Y:S01]  /*0000*/  LDC R1, c[0x0][0x37c] ;  /* 0x0000df00ff017b82 */ /* 0x000e220000000800 */
[----:B------:R-:W1:Y:S01]  /*0010*/  S2R R2, SR_TID.X ;  /* 0x0000000000027919 */ /* 0x000e620000002100 */
[----:B------:R-:W2:Y:S06]  /*0020*/  LDCU UR5, c[0x0][0x2fc] ;  /* 0x00005f80ff0577ac */ /* 0x000eac0008000800 */
[----:B------:R-:W1:Y:S01]  /*0030*/  S2UR UR6, SR_CTAID.X ;  /* 0x00000000000679c3 */ /* 0x000e620000002500 */
[----:B0-----:R-:W-:Y:S02]  /*0040*/  IADD3 R1, PT, PT, R1, -0x8, RZ ;  /* 0xfffffff801017810 */ /* 0x001fe40007ffe0ff */
[----:B------:R-:W-:Y:S01]  /*0050*/  MOV R0, 0x0 ;  /* 0x0000000000007802 */ /* 0x000fe20000000f00 */
[----:B------:R-:W0:Y:S04]  /*0060*/  LDCU UR4, c[0x0][0x2f8] ;  /* 0x00005f00ff0477ac */ /* 0x000e280008000800 */
[----:B------:R-:W1:Y:S08]  /*0070*/  LDC R3, c[0x0][0x360] ;  /* 0x0000d800ff037b82 */ /* 0x000e700000000800 */
[----:B------:R3:W4:Y:S01]  /*0080*/  LDC.64 R8, c[0x4][R0] ;  /* 0x0100000000087b82 */ /* 0x0007220000000a00 */
[----:B0-----:R-:W-:-:S04]  /*0090*/  IADD3 R6, P0, PT, R1, UR4, RZ ;  /* 0x0000000401067c10 */ /* 0x001fc8000ff1e0ff */
[----:B--2---:R-:W-:Y:S01]  /*00a0*/  IADD3.X R7, PT, PT, RZ, UR5, RZ, P0, !PT ;  /* 0x00000005ff077c10 */ /* 0x004fe200087fe4ff */
[----:B-1----:R-:W-:Y:S01]  /*00b0*/  IMAD R2, R3, UR6, R2 ;  /* 0x0000000603027c24 */ /* 0x002fe2000f8e0202 */
[----:B------:R-:W0:Y:S04]  /*00c0*/  LDCU.64 UR6, c[0x4][0x8] ;  /* 0x01000100ff0677ac */ /* 0x000e280008000a00 */
[----:B------:R3:W-:Y:S01]  /*00d0*/  STL [R1], R2 ;  /* 0x0000000201007387 */ /* 0x0007e20000100800 */
[----:B0-----:R-:W-:Y:S01]  /*00e0*/  MOV R4, UR6 ;  /* 0x0000000600047c02 */ /* 0x001fe20008000f00 */
[----:B---34-:R-:W-:-:S07]  /*00f0*/  IMAD.U32 R5, RZ, RZ, UR7 ;  /* 0x00000007ff057e24 */ /* 0x018fce000f8e00ff */
[----:B------:R-:W-:-:S07]  /*0100*/  LEPC R20, `(.L_x_0) ;  /* 0x000000001014794e */ /* 0x000fce0000000000 */
[----:B------:R-:W-:Y:S05]  /*0110*/  CALL.ABS.NOINC R8 ;  /* 0x0000000008007343 */ /* 0x000fea0003c00000 */
.L_x_0:
[----:B------:R-:W0:Y:S02]  /*0120*/  LDCU UR4, c[0x0][0x398] ;  /* 0x00007300ff0477ac */ /* 0x000e240008000800 */
[----:B0-----:R-:W-:-:S13]  /*0130*/  ISETP.GE.AND P0, PT, R2, UR4, PT ;  /* 0x0000000402007c0c */ /* 0x001fda000bf06270 */
[----:B------:R-:W-:Y:S05]  /*0140*/  @P0 EXIT ;  /* 0x000000000000094d */ /* 0x000fea0003800000 */
[----:B------:R-:W0:Y:S01]  /*0150*/  LDC.64 R4, c[0x0][0x380] ;  /* 0x0000e000ff047b82 */ /* 0x000e220000000a00 */
[----:B------:R-:W1:Y:S07]  /*0160*/  LDCU.64 UR4, c[0x0][0x358] ;  /* 0x00006b00ff0477ac */ /* 0x000e6e0008000a00 */
[----:B------:R-:W2:Y:S08]  /*0170*/  LDC.64 R6, c[0x0][0x388] ;  /* 0x0000e200ff067b82 */ /* 0x000eb00000000a00 */
[----:B------:R-:W3:Y:S01]  /*0180*/  LDC.64 R8, c[0x0][0x390] ;  /* 0x0000e400ff087b82 */ /* 0x000ee20000000a00 */
[----:B0-----:R-:W-:-:S06]  /*0190*/  IMAD.WIDE R4, R2, 0x4, R4 ;  /* 0x0000000402047825 */ /* 0x001fcc00078e0204 */
[----:B-1----:R-:W4:Y:S01]  /*01a0*/  LDG.E R4, desc[UR4][R4.64] ;  /* 0x0000000404047981 */ /* 0x002f22000c1e1900 */
[----:B--2---:R-:W-:-:S06]  /*01b0*/  IMAD.WIDE R6, R2, 0x4, R6 ;  /* 0x0000000402067825 */ /* 0x004fcc00078e0206 */
[----:B------:R-:W4:Y:S01]  /*01c0*/  LDG.E R7, desc[UR4][R6.64] ;  /* 0x0000000406077981 */ /* 0x000f22000c1e1900 */
[----:B---3--:R-:W-:-:S04]  /*01d0*/  IMAD.WIDE R2, R2, 0x4, R8 ;  /* 0x0000000402027825 */ /* 0x008fc800078e0208 */
[----:B----4-:R-:W-:-:S05]  /*01e0*/  IMAD.IADD R9, R4, 0x1, R7 ;  /* 0x0000000104097824 */ /* 0x010fca00078e0207 */
[----:B------:R-:W-:Y:S01]  /*01f0*/  STG.E desc[UR4][R2.64], R9 ;  /* 0x0000000902007986 */ /* 0x000fe2000c101904 */
[----:B------:R-:W-:Y:S05]  /*0200*/  EXIT ;  /* 0x000000000000794d */ /* 0x000fea0003800000 */
.L_x_1:
[----:B------:R-:W-:-:S00]  /*0210*/  BRA `(.L_x_1) ;  /* 0xfffffffc00fc7947 */ /* 0x000fc0000383ffff */
[----:B------:R-:W-:-:S00]  /*0220*/  NOP ;  /* 0x0000000000007918 */ /* 0x000fc00000000000 */
        /* <DEDUP_REMOVED lines=13> */
.L_x_2:


//--------------------- .nv.global.init           --------------------------
	.section	.nv.global.init,"aw",@progbits
.nv.global.init:
	.type		$str,@object
	.size		$str,(.L_0 - $str)
$str:
        /*0000*/ 	.byte	0x25, 0x64, 0x20, 0x69, 0x73, 0x20, 0x65, 0x6e, 0x74, 0x65, 0x72, 0x65, 0x64, 0x20, 0x0a, 0x00
.L_0:


//--------------------- .nv.shared.reserved.0     --------------------------
	.section	.nv.shared.reserved.0,"aw",@nobits
	.weak		__nv_reservedSMEM_offset_0_alias
	.size		__nv_reservedSMEM_offset_0_alias, 0, 64
	.other		__nv_reservedSMEM_offset_0_alias,@"STO_CUDA_RESERVED_SHARED STV_DEFAULT"
__nv_reservedSMEM_offset_0_alias:
	.zero		0
	.zero		64


//--------------------- .nv.constant0._Z10add_kernelPiS_S_i --------------------------
	.section	.nv.constant0._Z10add_kernelPiS_S_i,"a",@progbits
	.sectionflags	@""
	.align	4
.nv.constant0._Z10add_kernelPiS_S_i:
	.zero		924


//--------------------- SYMBOLS --------------------------

	.type		.nv.reservedSmem.offset0,@object
	.size		.nv.reservedSmem.offset0,0x4
	.type		vprintf,@function
